	.headerflags	@"EF_CUDA_TEXMODE_UNIFIED EF_CUDA_64BIT_ADDRESS EF_CUDA_ACCELERATORS EF_CUDA_SM90 EF_CUDA_VIRTUAL_SM(EF_CUDA_SM90)"
	.elftype	@"ET_EXEC"


//--------------------- .nv.info                  --------------------------
	.section	.nv.info,"",@"SHT_CUDA_INFO"
	.align	4


	//----- nvinfo : EIATTR_REGCOUNT
	.align		4
        /*0000*/ 	.byte	0x04, 0x2f
        /*0002*/ 	.short	(.L_1 - .L_0)
	.align		4
.L_0:
        /*0004*/ 	.word	index@(triton_mm)
        /*0008*/ 	.word	0x00000026


	//----- nvinfo : EIATTR_MIN_STACK_SIZE
	.align		4
.L_1:
        /*000c*/ 	.byte	0x04, 0x12
        /*000e*/ 	.short	(.L_3 - .L_2)
	.align		4
.L_2:
        /*0010*/ 	.word	index@(triton_mm)
        /*0014*/ 	.word	0x00000000


	//----- nvinfo : EIATTR_FRAME_SIZE
	.align		4
.L_3:
        /*0018*/ 	.byte	0x04, 0x11
        /*001a*/ 	.short	(.L_5 - .L_4)
	.align		4
.L_4:
        /*001c*/ 	.word	index@(triton_mm)
        /*0020*/ 	.word	0x00000000


	//----- nvinfo : EIATTR_MIN_STACK_SIZE
	.align		4
.L_5:
        /*0024*/ 	.byte	0x04, 0x12
        /*0026*/ 	.short	(.L_7 - .L_6)
	.align		4
.L_6:
        /*0028*/ 	.word	index@(triton_mm)
        /*002c*/ 	.word	0x00000000
.L_7:


//--------------------- .nv.info.triton_mm        --------------------------
	.section	.nv.info.triton_mm,"",@"SHT_CUDA_INFO"
	.sectionflags	@""
	.align	4


	//----- nvinfo : EIATTR_CUDA_API_VERSION
	.align		4
        /*0000*/ 	.byte	0x04, 0x37
        /*0002*/ 	.short	(.L_9 - .L_8)
.L_8:
        /*0004*/ 	.word	0x0000007c


	//----- nvinfo : EIATTR_KPARAM_INFO
	.align		4
.L_9:
        /*0008*/ 	.byte	0x04, 0x17
        /*000a*/ 	.short	(.L_11 - .L_10)
.L_10:
        /*000c*/ 	.word	0x00000000
        /*0010*/ 	.short	0x0004
        /*0012*/ 	.short	0x0020
        /*0014*/ 	.byte	0x00, 0xf0, 0x11, 0x00


	//----- nvinfo : EIATTR_KPARAM_INFO
	.align		4
.L_11:
        /*0018*/ 	.byte	0x04, 0x17
        /*001a*/ 	.short	(.L_13 - .L_12)
.L_12:
        /*001c*/ 	.word	0x00000000
        /*0020*/ 	.short	0x0003
        /*0022*/ 	.short	0x0018
        /*0024*/ 	.byte	0x00, 0xf0, 0x21, 0x00


	//----- nvinfo : EIATTR_KPARAM_INFO
	.align		4
.L_13:
        /*0028*/ 	.byte	0x04, 0x17
        /*002a*/ 	.short	(.L_15 - .L_14)
.L_14:
        /*002c*/ 	.word	0x00000000
        /*0030*/ 	.short	0x0002
        /*0032*/ 	.short	0x0010
        /*0034*/ 	.byte	0x00, 0xf0, 0x21, 0x00


	//----- nvinfo : EIATTR_KPARAM_INFO
	.align		4
.L_15:
        /*0038*/ 	.byte	0x04, 0x17
        /*003a*/ 	.short	(.L_17 - .L_16)
.L_16:
        /*003c*/ 	.word	0x00000000
        /*0040*/ 	.short	0x0001
        /*0042*/ 	.short	0x0008
        /*0044*/ 	.byte	0x00, 0xf0, 0x21, 0x00


	//----- nvinfo : EIATTR_KPARAM_INFO
	.align		4
.L_17:
        /*0048*/ 	.byte	0x04, 0x17
        /*004a*/ 	.short	(.L_19 - .L_18)
.L_18:
        /*004c*/ 	.word	0x00000000
        /*0050*/ 	.short	0x0000
        /*0052*/ 	.short	0x0000
        /*0054*/ 	.byte	0x00, 0xf0, 0x21, 0x00


	//----- nvinfo : EIATTR_SPARSE_MMA_MASK
	.align		4
.L_19:
        /*0058*/ 	.byte	0x03, 0x50
        /*005a*/ 	.short	0x0000


	//----- nvinfo : EIATTR_MAXREG_COUNT
	.align		4
        /*005c*/ 	.byte	0x03, 0x1b
        /*005e*/ 	.short	0x00ff


	//----- nvinfo : EIATTR_COOP_GROUP_MASK_REGIDS
	.align		4
        /*0060*/ 	.byte	0x04, 0x29
        /*0062*/ 	.short	(.L_21 - .L_20)


	//   ....[0]....
.L_20:
        /*0064*/ 	.word	0xffffffff


	//----- nvinfo : EIATTR_COOP_GROUP_INSTR_OFFSETS
	.align		4
.L_21:
        /*0068*/ 	.byte	0x04, 0x28
        /*006a*/ 	.short	(.L_23 - .L_22)


	//   ....[0]....
.L_22:
        /*006c*/ 	.word	0x00000a20


	//----- nvinfo : EIATTR_EXIT_INSTR_OFFSETS
	.align		4
.L_23:
        /*0070*/ 	.byte	0x04, 0x1c
        /*0072*/ 	.short	(.L_25 - .L_24)


	//   ....[0]....
.L_24:
        /*0074*/ 	.word	0x00000050


	//   ....[1]....
        /*0078*/ 	.word	0x00002260


	//   ....[2]....
        /*007c*/ 	.word	0x00002280


	//----- nvinfo : EIATTR_MAX_THREADS
	.align		4
.L_25:
        /*0080*/ 	.byte	0x04, 0x05
        /*0082*/ 	.short	(.L_27 - .L_26)
.L_26:
        /*0084*/ 	.word	0x00000100
        /*0088*/ 	.word	0x00000001
        /*008c*/ 	.word	0x00000001


	//----- nvinfo : EIATTR_CBANK_PARAM_SIZE
	.align		4
.L_27:
        /*0090*/ 	.byte	0x03, 0x19
        /*0092*/ 	.short	0x0024


	//----- nvinfo : EIATTR_PARAM_CBANK
	.align		4
        /*0094*/ 	.byte	0x04, 0x0a
        /*0096*/ 	.short	(.L_29 - .L_28)
	.align		4
.L_28:
        /*0098*/ 	.word	index@(.nv.constant0.triton_mm)
        /*009c*/ 	.short	0x0210
        /*009e*/ 	.short	0x0024


	//----- nvinfo : EIATTR_SW_WAR
	.align		4
.L_29:
        /*00a0*/ 	.byte	0x04, 0x36
        /*00a2*/ 	.short	(.L_31 - .L_30)
.L_30:
        /*00a4*/ 	.word	0x00000008
.L_31:


//--------------------- .nv.callgraph             --------------------------
	.section	.nv.callgraph,"",@"SHT_CUDA_CALLGRAPH"
	.align	4
	.sectionentsize	8
	.align		4
        /*0000*/ 	.word	0x00000000
	.align		4
        /*0004*/ 	.word	0xffffffff
	.align		4
        /*0008*/ 	.word	0x00000000
	.align		4
        /*000c*/ 	.word	0xfffffffe
	.align		4
        /*0010*/ 	.word	0x00000000
	.align		4
        /*0014*/ 	.word	0xfffffffd
	.align		4
        /*0018*/ 	.word	0x00000000
	.align		4
        /*001c*/ 	.word	0xfffffffc


//--------------------- .text.triton_mm           --------------------------
	.section	.text.triton_mm,"ax",@progbits
	.sectionflags	@"SHF_BARRIERS=1"
	.align	128
        .global         triton_mm
        .type           triton_mm,@function
        .size           triton_mm,(.L_x_2 - triton_mm)
        .other          triton_mm,@"STO_CUDA_ENTRY STV_DEFAULT"
triton_mm:
.text.triton_mm:
[----:B------:R-:W1:Y:S02]  /*0000*/  LDC R1, c[0x0][0x28] ;  /* 0x00000a00ff017b82 */ /* 0x000e640000000800 */
[----:B------:R-:W2:Y:S01]  /*0010*/  LDC R11, c[0x0][0x230] ;  /* 0x00008c00ff0b7b82 */ /* 0x000ea20000000800 */
[----:B------:R-:W-:-:S04]  /*0020*/  IMAD.MOV.U32 R0, RZ, RZ, 0xc00 ;  /* 0x00000c00ff007424 */ /* 0x000fc800078e00ff */
[----:B--2---:R-:W-:-:S05]  /*0030*/  IMAD R0, R11, R0, 0xc00000 ;  /* 0x00c000000b007424 */ /* 0x004fca00078e0200 */
[----:B------:R-:W-:-:S13]  /*0040*/  ISETP.NE.AND P0, PT, R0, RZ, PT ;  /* 0x000000ff0000720c */ /* 0x000fda0003f05270 */
[----:B------:R-:W-:Y:S05]  /*0050*/  @!P0 EXIT ;  /* 0x000000000000894d */ /* 0x000fea0003800000 */
[----:B------:R-:W2:Y:S01]  /*0060*/  S2R R3, SR_CTAID.X ;  /* 0x0000000000037919 */ /* 0x000ea20000002500 */
[C---:B------:R-:W-:Y:S01]  /*0070*/  VIADD R0, R11.reuse, 0x103f ;  /* 0x0000103f0b007836 */ /* 0x040fe20000000000 */
[----:B------:R-:W3:Y:S01]  /*0080*/  S2UR UR4, SR_CgaCtaId ;  /* 0x00000000000479c3 */ /* 0x000ee20000008800 */
[----:B------:R-:W-:Y:S01]  /*0090*/  VIADD R11, R11, 0x1000 ;  /* 0x000010000b0b7836 */ /* 0x000fe20000000000 */
[----:B------:R-:W-:Y:S01]  /*00a0*/  UMOV UR6, 0x400 ;  /* 0x0000040000067882 */ /* 0x000fe20000000000 */
[----:B------:R-:W-:Y:S01]  /*00b0*/  ULDC.64 UR16, c[0x0][0x208] ;  /* 0x0000820000107ab9 */ /* 0x000fe20000000a00 */
[----:B------:R-:W-:Y:S01]  /*00c0*/  SHF.R.S32.HI R5, RZ, 0x1f, R0 ;  /* 0x0000001fff057819 */ /* 0x000fe20000011400 */
[----:B------:R-:W-:Y:S01]  /*00d0*/  IMAD.MOV.U32 R20, RZ, RZ, -0x20 ;  /* 0xffffffe0ff147424 */ /* 0x000fe200078e00ff */
[----:B------:R-:W-:Y:S02]  /*00e0*/  CS2R R24, SRZ ;  /* 0x0000000000187805 */ /* 0x000fe4000001ff00 */
[----:B------:R-:W-:-:S02]  /*00f0*/  CS2R R26, SRZ ;  /* 0x00000000001a7805 */ /* 0x000fc4000001ff00 */
[----:B------:R-:W-:Y:S02]  /*0100*/  LEA.HI R0, R5, R0, RZ, 0x6 ;  /* 0x0000000005007211 */ /* 0x000fe400078f30ff */
[----:B------:R-:W-:Y:S02]  /*0110*/  CS2R R28, SRZ ;  /* 0x00000000001c7805 */ /* 0x000fe4000001ff00 */
[----:B------:R-:W-:Y:S01]  /*0120*/  CS2R R30, SRZ ;  /* 0x00000000001e7805 */ /* 0x000fe2000001ff00 */
[----:B---3--:R-:W-:-:S03]  /*0130*/  UPRMT UR6, UR4, 0x654, UR6 ;  /* 0x0000065404067896 */ /* 0x008fc60008000006 */
[----:B------:R-:W-:Y:S01]  /*0140*/  UMOV UR4, 0xffffffff ;  /* 0xffffffff00047882 */ /* 0x000fe20000000000 */
[C---:B--2---:R-:W-:Y:S01]  /*0150*/  IMAD.HI R2, R3.reuse, 0x2aaaaaab, RZ ;  /* 0x2aaaaaab03027827 */ /* 0x044fe200078e02ff */
[----:B------:R-:W-:Y:S02]  /*0160*/  IABS R13, R3 ;  /* 0x00000003000d7213 */ /* 0x000fe40000000000 */
[----:B------:R-:W-:Y:S02]  /*0170*/  ISETP.GE.AND P2, PT, R3, RZ, PT ;  /* 0x000000ff0300720c */ /* 0x000fe40003f46270 */
[----:B------:R-:W-:-:S04]  /*0180*/  SHF.R.U32.HI R7, RZ, 0x1f, R2 ;  /* 0x0000001fff077819 */ /* 0x000fc80000011602 */
[----:B------:R-:W-:-:S05]  /*0190*/  LEA.HI.SX32 R8, R2, R7, 0x19 ;  /* 0x0000000702087211 */ /* 0x000fca00078fcaff */
[C---:B------:R-:W-:Y:S02]  /*01a0*/  IMAD.SHL.U32 R5, R8.reuse, 0x8, RZ ;  /* 0x0000000808057824 */ /* 0x040fe400078e00ff */
[----:B------:R-:W-:-:S03]  /*01b0*/  IMAD R15, R8, -0x300, R3 ;  /* 0xfffffd00080f7824 */ /* 0x000fc600078e0203 */
[----:B------:R-:W-:-:S04]  /*01c0*/  LEA.HI.SX32 R0, R0, -R5, 0x1a ;  /* 0x8000000500007211 */ /* 0x000fc800078fd2ff */
[----:B------:R-:W-:-:S04]  /*01d0*/  VIMNMX R4, R0, 0x8, PT ;  /* 0x0000000800047848 */ /* 0x000fc80003fe0100 */
[-C--:B------:R-:W-:Y:S02]  /*01e0*/  IABS R2, R4.reuse ;  /* 0x0000000400027213 */ /* 0x080fe40000000000 */
[----:B------:R-:W-:Y:S02]  /*01f0*/  IABS R10, R4 ;  /* 0x00000004000a7213 */ /* 0x000fe40000000000 */
[----:B------:R-:W2:Y:S03]  /*0200*/  I2F.RP R0, R2 ;  /* 0x0000000200007306 */ /* 0x000ea60000209400 */
[----:B------:R-:W-:-:S05]  /*0210*/  IMAD.MOV R12, RZ, RZ, -R10 ;  /* 0x000000ffff0c7224 */ /* 0x000fca00078e0a0a */
[----:B--2---:R-:W2:Y:S02]  /*0220*/  MUFU.RCP R0, R0 ;  /* 0x0000000000007308 */ /* 0x004ea40000001000 */
[----:B--2---:R-:W-:Y:S01]  /*0230*/  VIADD R6, R0, 0xffffffe ;  /* 0x0ffffffe00067836 */ /* 0x004fe20000000000 */
[----:B------:R-:W-:-:S05]  /*0240*/  IABS R0, R11 ;  /* 0x0000000b00007213 */ /* 0x000fca0000000000 */
[----:B------:R2:W3:Y:S08]  /*0250*/  F2I.FTZ.U32.TRUNC.NTZ R7, R6 ;  /* 0x0000000600077305 */ /* 0x0004f0000021f000 */
[----:B------:R-:W4:Y:S01]  /*0260*/  I2F.RP R10, R0 ;  /* 0x00000000000a7306 */ /* 0x000f220000209400 */
[----:B--2---:R-:W-:Y:S02]  /*0270*/  IMAD.MOV.U32 R6, RZ, RZ, RZ ;  /* 0x000000ffff067224 */ /* 0x004fe400078e00ff */
[----:B---3--:R-:W-:-:S04]  /*0280*/  IMAD.MOV R9, RZ, RZ, -R7 ;  /* 0x000000ffff097224 */ /* 0x008fc800078e0a07 */
[----:B------:R-:W-:-:S04]  /*0290*/  IMAD R9, R9, R2, RZ ;  /* 0x0000000209097224 */ /* 0x000fc800078e02ff */
[----:B------:R-:W-:Y:S01]  /*02a0*/  IMAD.HI.U32 R7, R7, R9, R6 ;  /* 0x0000000907077227 */ /* 0x000fe200078e0006 */
[----:B----4-:R-:W2:Y:S01]  /*02b0*/  MUFU.RCP R10, R10 ;  /* 0x0000000a000a7308 */ /* 0x010ea20000001000 */
[----:B------:R-:W3:Y:S04]  /*02c0*/  S2R R9, SR_TID.X ;  /* 0x0000000000097919 */ /* 0x000ee80000002100 */
[----:B------:R-:W-:-:S04]  /*02d0*/  IMAD.HI.U32 R6, R7, R13, RZ ;  /* 0x0000000d07067227 */ /* 0x000fc800078e00ff */
[----:B------:R-:W-:Y:S01]  /*02e0*/  IMAD R13, R6, R12, R13 ;  /* 0x0000000c060d7224 */ /* 0x000fe200078e020d */
[----:B------:R-:W-:-:S04]  /*02f0*/  IABS R6, R15 ;  /* 0x0000000f00067213 */ /* 0x000fc80000000000 */
[----:B------:R-:W-:Y:S01]  /*0300*/  ISETP.GT.U32.AND P0, PT, R2, R13, PT ;  /* 0x0000000d0200720c */ /* 0x000fe20003f04070 */
[----:B------:R-:W-:-:S04]  /*0310*/  IMAD.HI.U32 R7, R7, R6, RZ ;  /* 0x0000000607077227 */ /* 0x000fc800078e00ff */
[----:B--2---:R-:W-:Y:S02]  /*0320*/  VIADD R3, R10, 0xffffffe ;  /* 0x0ffffffe0a037836 */ /* 0x004fe40000000000 */
[----:B------:R-:W-:Y:S01]  /*0330*/  IMAD R17, R7, R12, R6 ;  /* 0x0000000c07117224 */ /* 0x000fe200078e0206 */
[----:B------:R-:W-:-:S03]  /*0340*/  LOP3.LUT R6, RZ, R4, RZ, 0x33, !PT ;  /* 0x00000004ff067212 */ /* 0x000fc600078e33ff */
[----:B------:R-:W2:Y:S01]  /*0350*/  F2I.FTZ.U32.TRUNC.NTZ R3, R3 ;  /* 0x0000000300037305 */ /* 0x000ea2000021f000 */
[----:B------:R-:W-:Y:S01]  /*0360*/  ISETP.GT.U32.AND P1, PT, R2, R17, PT ;  /* 0x000000110200720c */ /* 0x000fe20003f24070 */
[----:B------:R-:W-:-:S05]  /*0370*/  @!P0 IMAD.IADD R13, R13, 0x1, -R2 ;  /* 0x000000010d0d8824 */ /* 0x000fca00078e0a02 */
[----:B------:R-:W-:Y:S02]  /*0380*/  ISETP.GT.U32.AND P0, PT, R2, R13, PT ;  /* 0x0000000d0200720c */ /* 0x000fe40003f04070 */
[--C-:B---3--:R-:W-:Y:S02]  /*0390*/  SHF.R.U32.HI R10, RZ, 0x2, R9.reuse ;  /* 0x00000002ff0a7819 */ /* 0x108fe40000011609 */
[--C-:B------:R-:W-:Y:S02]  /*03a0*/  SHF.R.U32.HI R21, RZ, 0x5, R9.reuse ;  /* 0x00000005ff157819 */ /* 0x100fe40000011609 */
[----:B------:R-:W-:Y:S01]  /*03b0*/  SHF.R.U32.HI R22, RZ, 0x2, R9 ;  /* 0x00000002ff167819 */ /* 0x000fe20000011609 */
[----:B------:R-:W-:Y:S01]  /*03c0*/  @!P1 IMAD.IADD R17, R17, 0x1, -R2 ;  /* 0x0000000111119824 */ /* 0x000fe200078e0a02 */
[----:B------:R-:W-:Y:S01]  /*03d0*/  LOP3.LUT R23, R21, 0x7fffffc, RZ, 0xc0, !PT ;  /* 0x07fffffc15177812 */ /* 0x000fe200078ec0ff */
[----:B------:R-:W-:-:S03]  /*03e0*/  @!P1 VIADD R7, R7, 0x1 ;  /* 0x0000000107079836 */ /* 0x000fc60000000000 */
[----:B------:R-:W-:Y:S01]  /*03f0*/  ISETP.GE.U32.AND P3, PT, R17, R2, PT ;  /* 0x000000021100720c */ /* 0x000fe20003f66070 */
[----:B------:R-:W-:Y:S01]  /*0400*/  @!P0 IMAD.IADD R13, R13, 0x1, -R2 ;  /* 0x000000010d0d8824 */ /* 0x000fe200078e0a02 */
[----:B------:R-:W-:Y:S01]  /*0410*/  ISETP.NE.AND P0, PT, R4, RZ, PT ;  /* 0x000000ff0400720c */ /* 0x000fe20003f05270 */
[----:B------:R-:W-:Y:S01]  /*0420*/  IMAD.MOV.U32 R2, RZ, RZ, RZ ;  /* 0x000000ffff027224 */ /* 0x000fe200078e00ff */
[----:B------:R-:W-:Y:S01]  /*0430*/  LOP3.LUT R4, R15, R4, RZ, 0x3c, !PT ;  /* 0x000000040f047212 */ /* 0x000fe200078e3cff */
[----:B------:R-:W-:-:S03]  /*0440*/  @!P2 IMAD.MOV R13, RZ, RZ, -R13 ;  /* 0x000000ffff0da224 */ /* 0x000fc600078e0a0d */
[----:B------:R-:W-:Y:S02]  /*0450*/  ISETP.GE.AND P2, PT, R4, RZ, PT ;  /* 0x000000ff0400720c */ /* 0x000fe40003f46270 */
[----:B------:R-:W-:Y:S01]  /*0460*/  SEL R8, R6, R13, !P0 ;  /* 0x0000000d06087207 */ /* 0x000fe20004000000 */
[----:B--2---:R-:W-:Y:S01]  /*0470*/  IMAD.MOV R13, RZ, RZ, -R3 ;  /* 0x000000ffff0d7224 */ /* 0x004fe200078e0a03 */
[----:B------:R-:W-:Y:S01]  /*0480*/  SHF.R.U32.HI R4, RZ, 0x3, R9 ;  /* 0x00000003ff047819 */ /* 0x000fe20000011609 */
[----:B------:R-:W-:Y:S02]  /*0490*/  @P3 VIADD R7, R7, 0x1 ;  /* 0x0000000107073836 */ /* 0x000fe40000000000 */
[----:B------:R-:W-:Y:S01]  /*04a0*/  IMAD.IADD R8, R5, 0x1, R8 ;  /* 0x0000000105087824 */ /* 0x000fe200078e0208 */
[----:B------:R-:W-:Y:S01]  /*04b0*/  SGXT.U32 R5, R10, 0x6 ;  /* 0x000000060a05781a */ /* 0x000fe20000000000 */
[----:B------:R-:W-:Y:S01]  /*04c0*/  IMAD R13, R13, R0, RZ ;  /* 0x000000000d0d7224 */ /* 0x000fe200078e02ff */
[----:B------:R-:W-:Y:S01]  /*04d0*/  IABS R10, R11 ;  /* 0x0000000b000a7213 */ /* 0x000fe20000000000 */
[----:B------:R-:W-:Y:S01]  /*04e0*/  IMAD.SHL.U32 R8, R8, 0x40, RZ ;  /* 0x0000004008087824 */ /* 0x000fe200078e00ff */
[----:B------:R-:W-:Y:S01]  /*04f0*/  SGXT.U32 R4, R4, 0x5 ;  /* 0x000000050404781a */ /* 0x000fe20000000000 */
[----:B------:R-:W-:-:S02]  /*0500*/  IMAD.HI.U32 R2, R3, R13, R2 ;  /* 0x0000000d03027227 */ /* 0x000fc400078e0002 */
[----:B------:R-:W2:Y:S01]  /*0510*/  LDC.64 R12, c[0x0][0x220] ;  /* 0x00008800ff0c7b82 */ /* 0x000ea20000000a00 */
[----:B------:R-:W-:Y:S01]  /*0520*/  LOP3.LUT R8, R8, R5, RZ, 0xfc, !PT ;  /* 0x0000000508087212 */ /* 0x000fe200078efcff */
[----:B------:R-:W-:Y:S02]  /*0530*/  IMAD.MOV R3, RZ, RZ, -R10 ;  /* 0x000000ffff037224 */ /* 0x000fe400078e0a0a */
[----:B------:R-:W-:Y:S01]  /*0540*/  @!P2 IMAD.MOV R7, RZ, RZ, -R7 ;  /* 0x000000ffff07a224 */ /* 0x000fe200078e0a07 */
[----:B------:R-:W-:Y:S02]  /*0550*/  IABS R15, R8 ;  /* 0x00000008000f7213 */ /* 0x000fe40000000000 */
[----:B------:R-:W-:Y:S02]  /*0560*/  ISETP.GE.AND P2, PT, R8, RZ, PT ;  /* 0x000000ff0800720c */ /* 0x000fe40003f46270 */
[----:B------:R-:W-:Y:S01]  /*0570*/  SEL R7, R6, R7, !P0 ;  /* 0x0000000706077207 */ /* 0x000fe20004000000 */
[----:B------:R-:W-:Y:S01]  /*0580*/  IMAD.HI.U32 R2, R2, R15, RZ ;  /* 0x0000000f02027227 */ /* 0x000fe200078e00ff */
[----:B------:R-:W-:-:S03]  /*0590*/  ISETP.NE.AND P0, PT, R11, RZ, PT ;  /* 0x000000ff0b00720c */ /* 0x000fc60003f05270 */
[----:B------:R-:W-:Y:S02]  /*05a0*/  IMAD R15, R2, R3, R15 ;  /* 0x00000003020f7224 */ /* 0x000fe400078e020f */
[----:B------:R-:W-:Y:S01]  /*05b0*/  IMAD.SHL.U32 R6, R9, 0x8, RZ ;  /* 0x0000000809067824 */ /* 0x000fe200078e00ff */
[----:B------:R-:W3:Y:S01]  /*05c0*/  LDC.64 R2, c[0x0][0x218] ;  /* 0x00008600ff027b82 */ /* 0x000ee20000000a00 */
[----:B------:R-:W-:Y:S01]  /*05d0*/  IMAD.SHL.U32 R7, R7, 0x20, RZ ;  /* 0x0000002007077824 */ /* 0x000fe200078e00ff */
[----:B------:R-:W-:Y:S02]  /*05e0*/  ISETP.GT.U32.AND P1, PT, R0, R15, PT ;  /* 0x0000000f0000720c */ /* 0x000fe40003f24070 */
[----:B------:R-:W-:Y:S02]  /*05f0*/  LOP3.LUT R14, R6, 0x18, R9, 0x48, !PT ;  /* 0x00000018060e7812 */ /* 0x000fe400078e4809 */
[----:B------:R-:W-:-:S03]  /*0600*/  LOP3.LUT R18, R7, R4, RZ, 0xfc, !PT ;  /* 0x0000000407127212 */ /* 0x000fc600078efcff */
[----:B------:R-:W-:Y:S01]  /*0610*/  IMAD R16, R5, 0x20, R14 ;  /* 0x0000002005107824 */ /* 0x000fe200078e020e */
[----:B------:R-:W-:Y:S01]  /*0620*/  SHF.R.U32.HI R5, RZ, 0x3, R9 ;  /* 0x00000003ff057819 */ /* 0x000fe20000011609 */
[----:B------:R-:W-:-:S03]  /*0630*/  IMAD.HI R10, R18, 0x2aaaaaab, RZ ;  /* 0x2aaaaaab120a7827 */ /* 0x000fc600078e02ff */
[----:B------:R-:W-:Y:S01]  /*0640*/  LOP3.LUT R14, R5, R9, RZ, 0x3c, !PT ;  /* 0x00000009050e7212 */ /* 0x000fe200078e3cff */
[----:B------:R-:W-:Y:S01]  /*0650*/  @!P1 IMAD.IADD R15, R15, 0x1, -R0 ;  /* 0x000000010f0f9824 */ /* 0x000fe200078e0a00 */
[----:B------:R-:W-:-:S03]  /*0660*/  SHF.R.U32.HI R17, RZ, 0x1f, R10 ;  /* 0x0000001fff117819 */ /* 0x000fc6000001160a */
[----:B------:R-:W-:Y:S01]  /*0670*/  IMAD.SHL.U32 R14, R14, 0x4, RZ ;  /* 0x000000040e0e7824 */ /* 0x000fe200078e00ff */
[----:B------:R-:W-:Y:S02]  /*0680*/  ISETP.GT.U32.AND P1, PT, R0, R15, PT ;  /* 0x0000000f0000720c */ /* 0x000fe40003f24070 */
[----:B------:R-:W-:-:S05]  /*0690*/  LEA.HI R17, R10, R17, RZ, 0x17 ;  /* 0x000000110a117211 */ /* 0x000fca00078fb8ff */
[----:B------:R-:W-:-:S06]  /*06a0*/  IMAD R17, R17, -0xc00, R18 ;  /* 0xfffff40011117824 */ /* 0x000fcc00078e0212 */
[----:B------:R-:W-:Y:S02]  /*06b0*/  @!P1 IMAD.IADD R15, R15, 0x1, -R0 ;  /* 0x000000010f0f9824 */ /* 0x000fe400078e0a00 */
[----:B------:R-:W-:Y:S02]  /*06c0*/  IMAD.SHL.U32 R0, R9, 0x4, RZ ;  /* 0x0000000409007824 */ /* 0x000fe400078e00ff */
[----:B------:R-:W-:Y:S01]  /*06d0*/  @!P2 IMAD.MOV R15, RZ, RZ, -R15 ;  /* 0x000000ffff0fa224 */ /* 0x000fe200078e0a0f */
[----:B------:R-:W-:Y:S02]  /*06e0*/  @!P0 LOP3.LUT R15, RZ, R11, RZ, 0x33, !PT ;  /* 0x0000000bff0f8212 */ /* 0x000fe400078e33ff */
[C---:B------:R-:W-:Y:S02]  /*06f0*/  LOP3.LUT R19, R0.reuse, 0x4, RZ, 0xc0, !PT ;  /* 0x0000000400137812 */ /* 0x040fe400078ec0ff */
[----:B------:R-:W-:Y:S02]  /*0700*/  LOP3.LUT R10, R0, 0x1c, RZ, 0xc0, !PT ;  /* 0x0000001c000a7812 */ /* 0x000fe400078ec0ff */
[----:B------:R-:W-:-:S02]  /*0710*/  LOP3.LUT R0, R6, 0x18, RZ, 0xc0, !PT ;  /* 0x0000001806007812 */ /* 0x000fc400078ec0ff */
[----:B------:R-:W-:Y:S01]  /*0720*/  LOP3.LUT R19, R19, 0x18, R14, 0xf8, !PT ;  /* 0x0000001813137812 */ /* 0x000fe200078ef80e */
[----:B------:R-:W-:Y:S02]  /*0730*/  IMAD R17, R17, 0xc00, R10 ;  /* 0x00000c0011117824 */ /* 0x000fe400078e020a */
[----:B------:R-:W-:Y:S02]  /*0740*/  IMAD R15, R15, 0xc00, R0 ;  /* 0x00000c000f0f7824 */ /* 0x000fe400078e0200 */
[----:B------:R-:W-:Y:S02]  /*0750*/  IMAD R19, R4, 0x20, R19 ;  /* 0x0000002004137824 */ /* 0x000fe400078e0213 */
[----:B---3--:R-:W-:Y:S01]  /*0760*/  IMAD.WIDE R14, R15, 0x2, R2 ;  /* 0x000000020f0e7825 */ /* 0x008fe200078e0202 */
[----:B------:R-:W-:Y:S02]  /*0770*/  LEA R3, R16, UR6, 0x1 ;  /* 0x0000000610037c11 */ /* 0x000fe4000f8e08ff */
[----:B------:R-:W-:Y:S01]  /*0780*/  LEA R2, R19, UR6, 0x1 ;  /* 0x0000000613027c11 */ /* 0x000fe2000f8e08ff */
[----:B--2---:R-:W-:Y:S01]  /*0790*/  IMAD.WIDE R12, R17, 0x2, R12 ;  /* 0x00000002110c7825 */ /* 0x004fe200078e020c */
[----:B------:R-:W-:Y:S01]  /*07a0*/  IADD3 R0, P1, R14, 0x100, RZ ;  /* 0x000001000e007810 */ /* 0x000fe20007f3e0ff */
[----:B------:R-:W-:Y:S01]  /*07b0*/  @!PT LDS RZ, [RZ] ;  /* 0x00000000fffff984 */ /* 0x000fe20000000800 */
[----:B------:R-:W-:Y:S01]  /*07c0*/  @!PT LDS RZ, [RZ] ;  /* 0x00000000fffff984 */ /* 0x000fe20000000800 */
[----:B------:R-:W-:Y:S01]  /*07d0*/  @!PT LDS RZ, [RZ] ;  /* 0x00000000fffff984 */ /* 0x000fe20000000800 */
[----:B------:R-:W-:Y:S02]  /*07e0*/  LDGSTS.E.BYPASS.128 [R3], desc[UR16][R14.64] ;  /* 0x000000000e037fae */ /* 0x000fe4000b901c50 */
[----:B------:R-:W-:Y:S01]  /*07f0*/  IMAD.MOV.U32 R10, RZ, RZ, 0x3 ;  /* 0x00000003ff0a7424 */ /* 0x000fe200078e00ff */
[----:B------:R-:W-:Y:S01]  /*0800*/  IADD3 R4, P0, R12, 0x100, RZ ;  /* 0x000001000c047810 */ /* 0x000fe20007f1e0ff */
[----:B------:R-:W0:Y:S01]  /*0810*/  LDGDEPBAR ;  /* 0x00000000000079af */ /* 0x000e220000000000 */
[----:B------:R-:W-:-:S03]  /*0820*/  IMAD.X R35, RZ, RZ, R15, P1 ;  /* 0x000000ffff237224 */ /* 0x000fc600008e060f */
[----:B------:R-:W-:Y:S01]  /*0830*/  LDGSTS.E.64 [R2+0x5000], desc[UR16][R12.64] ;  /* 0x050000000c027fae */ /* 0x000fe2000b921a50 */
[----:B------:R-:W-:-:S03]  /*0840*/  IMAD.X R33, RZ, RZ, R13, P0 ;  /* 0x000000ffff217224 */ /* 0x000fc600000e060d */
[----:B------:R-:W0:Y:S01]  /*0850*/  LDGDEPBAR ;  /* 0x00000000000079af */ /* 0x000e220000000000 */
[----:B------:R-:W-:Y:S06]  /*0860*/  BAR.SYNC.DEFER_BLOCKING 0x0 ;  /* 0x0000000000007b1d */ /* 0x000fec0000010000 */
[----:B------:R-:W-:Y:S01]  /*0870*/  @!PT LDS RZ, [RZ] ;  /* 0x00000000fffff984 */ /* 0x000fe20000000800 */
[----:B------:R-:W-:Y:S01]  /*0880*/  @!PT LDS RZ, [RZ] ;  /* 0x00000000fffff984 */ /* 0x000fe20000000800 */
[----:B------:R-:W-:Y:S01]  /*0890*/  @!PT LDS RZ, [RZ] ;  /* 0x00000000fffff984 */ /* 0x000fe20000000800 */
[----:B------:R-:W-:Y:S04]  /*08a0*/  LDGSTS.E.BYPASS.128 [R3+0x1000], desc[UR16][R14.64+0x40] ;  /* 0x010000400e037fae */ /* 0x000fe8000b901c50 */
[----:B------:R-:W0:Y:S04]  /*08b0*/  LDGDEPBAR ;  /* 0x00000000000079af */ /* 0x000e280000000000 */
[----:B------:R-:W-:Y:S04]  /*08c0*/  LDGSTS.E.64 [R2+0x5800], desc[UR16][R12.64+0x40] ;  /* 0x058000400c027fae */ /* 0x000fe8000b921a50 */
        /* <DEDUP_REMOVED lines=13> */
[----:B------:R2:W-:Y:S04]  /*09a0*/  LDGSTS.E.BYPASS.128 [R3+0x3000], desc[UR16][R14.64+0xc0] ;  /* 0x030000c00e037fae */ /* 0x0005e8000b901c50 */
[----:B------:R-:W0:Y:S04]  /*09b0*/  LDGDEPBAR ;  /* 0x00000000000079af */ /* 0x000e280000000000 */
[----:B------:R3:W-:Y:S04]  /*09c0*/  LDGSTS.E.64 [R2+0x6800], desc[UR16][R12.64+0xc0] ;  /* 0x068000c00c027fae */ /* 0x0007e8000b921a50 */
[----:B------:R-:W0:Y:S01]  /*09d0*/  LDGDEPBAR ;  /* 0x00000000000079af */ /* 0x000e220000000000 */
[----:B--2---:R-:W-:-:S04]  /*09e0*/  SHF.R.U32.HI R14, RZ, 0x1, R9 ;  /* 0x00000001ff0e7819 */ /* 0x004fc80000011609 */
[----:B------:R-:W-:-:S04]  /*09f0*/  LOP3.LUT R14, R14, 0x40, RZ, 0xc0, !PT ;  /* 0x000000400e0e7812 */ /* 0x000fc800078ec0ff */
[C---:B---3--:R-:W-:Y:S02]  /*0a00*/  LOP3.LUT R12, R14.reuse, 0x800000, RZ, 0xfc, !PT ;  /* 0x008000000e0c7812 */ /* 0x048fe400078efcff */
[----:B------:R-:W-:-:S07]  /*0a10*/  LOP3.LUT R14, R14, 0x800002, RZ, 0xfc, !PT ;  /* 0x008000020e0e7812 */ /* 0x000fce00078efcff */
.L_x_0:
[----:B------:R-:W2:Y:S01]  /*0a20*/  SHFL.IDX PT, R13, R23, RZ, 0x1f ;  /* 0x00001fff170d7589 */ /* 0x000ea200000e0000 */
[----:B------:R-:W-:Y:S01]  /*0a30*/  UIADD3 UR4, UR4, 0x1, URZ ;  /* 0x0000000104047890 */ /* 0x000fe2000fffe03f */
[----:B------:R-:W-:-:S04]  /*0a40*/  DEPBAR.LE SB0, 0x6 ;  /* 0x000081800000791a */ /* 0x000fc80000000000 */
[----:B------:R-:W-:Y:S01]  /*0a50*/  UISETP.GE.AND UP0, UPT, UR4, 0x5, UPT ;  /* 0x000000050400788c */ /* 0x000fe2000bf06270 */
[----:B------:R-:W-:Y:S01]  /*0a60*/  BAR.SYNC.DEFER_BLOCKING 0x0 ;  /* 0x0000000000007b1d */ /* 0x000fe20000010000 */
[----:B------:R-:W-:Y:S02]  /*0a70*/  IMAD.MOV.U32 R15, RZ, RZ, R12 ;  /* 0x000000ffff0f7224 */ /* 0x000fe400078e000c */
[----:B------:R-:W-:Y:S01]  /*0a80*/  USEL UR18, UR4, URZ, !UP0 ;  /* 0x0000003f04127287 */ /* 0x000fe2000c000000 */
[----:B------:R-:W-:Y:S02]  /*0a90*/  VIADD R10, R10, 0x1 ;  /* 0x000000010a0a7836 */ /* 0x000fe40000000000 */
[----:B------:R-:W-:Y:S01]  /*0aa0*/  IMAD.MOV.U32 R18, RZ, RZ, R4 ;  /* 0x000000ffff127224 */ /* 0x000fe200078e0004 */
[----:B------:R-:W-:Y:S01]  /*0ab0*/  ULEA UR4, UR18, UR6, 0xb ;  /* 0x0000000612047291 */ /* 0x000fe2000f8e583f */
[----:B------:R-:W-:Y:S01]  /*0ac0*/  VIADD R4, R20, 0x40 ;  /* 0x0000004014047836 */ /* 0x000fe20000000000 */
[----:B------:R-:W-:-:S02]  /*0ad0*/  ISETP.GE.AND P1, PT, R10, 0x5, PT ;  /* 0x000000050a00780c */ /* 0x000fc40003f26270 */
[----:B------:R-:W-:Y:S02]  /*0ae0*/  UIADD3 UR4, UR4, 0x5000, URZ ;  /* 0x0000500004047890 */ /* 0x000fe4000fffe03f */
[----:B------:R-:W-:Y:S02]  /*0af0*/  SEL R10, R10, RZ, !P1 ;  /* 0x000000ff0a0a7207 */ /* 0x000fe40004800000 */
[----:B------:R-:W-:Y:S01]  /*0b00*/  USHF.R.U32.HI UR4, URZ, 0x4, UR4 ;  /* 0x000000043f047899 */ /* 0x000fe20008011604 */
[----:B--2---:R-:W-:Y:S01]  /*0b10*/  R2UR UR5, R13 ;  /* 0x000000000d0572ca */ /* 0x004fe200000e0000 */
[----:B------:R-:W-:Y:S02]  /*0b20*/  IMAD.MOV.U32 R13, RZ, RZ, -0x7fffffe0 ;  /* 0x80000020ff0d7424 */ /* 0x000fe400078e00ff */
[----:B------:R-:W-:Y:S01]  /*0b30*/  ULOP3.LUT UR4, UR4, 0x3fff, URZ, 0xc0, !UPT ;  /* 0x00003fff04047892 */ /* 0x000fe2000f8ec03f */
[----:B------:R-:W-:Y:S01]  /*0b40*/  IMAD R19, R10, 0x1000, R3 ;  /* 0x000010000a137824 */ /* 0x000fe200078e0203 */
[----:B------:R-:W-:-:S05]  /*0b50*/  WARPGROUP.ARRIVE ;  /* 0x00000000000079c5 */ /* 0x000fca0000000000 */
[----:B------:R-:W-:Y:S02]  /*0b60*/  UMOV UR9, UR4 ;  /* 0x0000000400097c82 */ /* 0x000fe40008000000 */
[----:B------:R-:W-:Y:S01]  /*0b70*/  IADD3 R16, P0, R15, UR9, RZ ;  /* 0x000000090f107c10 */ /* 0x000fe2000ff1e0ff */
[----:B------:R-:W-:Y:S01]  /*0b80*/  IMAD.MOV.U32 R15, RZ, RZ, R13 ;  /* 0x000000ffff0f7224 */ /* 0x000fe200078e000d */
[----:B------:R-:W-:Y:S02]  /*0b90*/  USHF.L.U32 UR7, UR5, 0x6, URZ ;  /* 0x0000000605077899 */ /* 0x000fe4000800063f */
[----:B------:R-:W-:Y:S01]  /*0ba0*/  ULEA UR5, UR18, UR6, 0xc ;  /* 0x0000000612057291 */ /* 0x000fe2000f8e603f */
[----:B------:R-:W-:Y:S01]  /*0bb0*/  R2UR UR10, R16 ;  /* 0x00000000100a72ca */ /* 0x000fe200000e0000 */
[----:B------:R-:W-:Y:S01]  /*0bc0*/  ULOP3.LUT UR7, UR7, 0xc0, URZ, 0xc0, !UPT ;  /* 0x000000c007077892 */ /* 0x000fe2000f8ec03f */
[----:B------:R-:W-:Y:S01]  /*0bd0*/  IMAD.MOV.U32 R16, RZ, RZ, R14 ;  /* 0x000000ffff107224 */ /* 0x000fe200078e000e */
[----:B------:R-:W-:-:S02]  /*0be0*/  USHF.R.U32.HI UR8, URZ, 0x4, UR5 ;  /* 0x000000043f087899 */ /* 0x000fc40008011605 */
[----:B------:R-:W-:Y:S01]  /*0bf0*/  UIADD3 UR18, UR18, 0x1, URZ ;  /* 0x0000000112127890 */ /* 0x000fe2000fffe03f */
[----:B------:R-:W-:Y:S01]  /*0c00*/  UMOV UR5, URZ ;  /* 0x0000003f00057c82 */ /* 0x000fe20008000000 */
[----:B------:R-:W-:Y:S01]  /*0c10*/  ULOP3.LUT UR8, UR8, 0x3fff, URZ, 0xc0, !UPT ;  /* 0x00003fff08087892 */ /* 0x000fe2000f8ec03f */
[----:B------:R-:W-:Y:S02]  /*0c20*/  UMOV UR9, UR5 ;  /* 0x0000000500097c82 */ /* 0x000fe40008000000 */
[----:B------:R-:W-:Y:S01]  /*0c30*/  IADD3.X R17, R15, UR9, RZ, P0, !PT ;  /* 0x000000090f117c10 */ /* 0x000fe200087fe4ff */
[----:B------:R-:W-:Y:S01]  /*0c40*/  UIADD3 UR12, UP0, UR7, UR8, URZ ;  /* 0x00000008070c7290 */ /* 0x000fe2000ff1e03f */
[----:B------:R-:W-:Y:S02]  /*0c50*/  IMAD.MOV.U32 R15, RZ, RZ, -0x7fffffe0 ;  /* 0x80000020ff0f7424 */ /* 0x000fe400078e00ff */
[----:B------:R-:W-:Y:S01]  /*0c60*/  R2UR UR11, R17 ;  /* 0x00000000110b72ca */ /* 0x000fe200000e0000 */
[----:B------:R-:W-:Y:S01]  /*0c70*/  UIADD3.X UR13, URZ, URZ, URZ, UP0, !UPT ;  /* 0x0000003f3f0d7290 */ /* 0x000fe200087fe43f */
[----:B------:R-:W-:Y:S01]  /*0c80*/  IMAD.MOV.U32 R17, RZ, RZ, R15 ;  /* 0x000000ffff117224 */ /* 0x000fe200078e000f */
[----:B------:R-:W-:-:S02]  /*0c90*/  ULOP3.LUT UR8, UR12, 0x1000000, URZ, 0xfc, !UPT ;  /* 0x010000000c087892 */ /* 0x000fc4000f8efc3f */
[----:B------:R-:W-:Y:S02]  /*0ca0*/  ULOP3.LUT UR9, UR13, 0x80000020, URZ, 0xfc, !UPT ;  /* 0x800000200d097892 */ /* 0x000fe4000f8efc3f */
[----:B------:R-:W-:-:S04]  /*0cb0*/  UISETP.GE.AND UP0, UPT, UR18, 0x5, UPT ;  /* 0x000000051200788c */ /* 0x000fc8000bf06270 */
[----:B------:R-:W-:-:S03]  /*0cc0*/  USEL UR18, UR18, URZ, !UP0 ;  /* 0x0000003f12127287 */ /* 0x000fc6000c000000 */
[----:B------:R-:W-:Y:S01]  /*0cd0*/  HGMMA.64x16x16.F32.BF16 R24, gdesc[UR8], R24 ;  /* 0x00200000081879f0 */ /* 0x000fe20008701818 */
[----:B------:R-:W-:Y:S01]  /*0ce0*/  UMOV UR8, UR4 ;  /* 0x0000000400087c82 */ /* 0x000fe20008000000 */
[----:B------:R-:W-:Y:S01]  /*0cf0*/  UMOV UR9, 0x80000020 ;  /* 0x8000002000097882 */ /* 0x000fe20000000000 */
[----:B------:R-:W-:Y:S01]  /*0d00*/  IADD3 R16, P0, R16, UR8, RZ ;  /* 0x0000000810107c10 */ /* 0x000fe2000ff1e0ff */
[----:B------:R-:W-:Y:S01]  /*0d10*/  UMOV UR8, 0x1000002 ;  /* 0x0100000200087882 */ /* 0x000fe20000000000 */
[----:B------:R-:W-:Y:S02]  /*0d20*/  ULEA UR4, UR18, UR6, 0xb ;  /* 0x0000000612047291 */ /* 0x000fe4000f8e583f */
[----:B------:R-:W-:Y:S01]  /*0d30*/  IADD3.X R17, R17, UR5, RZ, P0, !PT ;  /* 0x0000000511117c10 */ /* 0x000fe200087fe4ff */
[----:B------:R-:W-:Y:S01]  /*0d40*/  UIADD3.64 UR12, UR12, UR8, URZ ;  /* 0x000000080c0c7297 */ /* 0x000fe2000fffe03f */
[----:B------:R-:W-:Y:S01]  /*0d50*/  R2UR UR14, R16 ;  /* 0x00000000100e72ca */ /* 0x000fe200000e0000 */
[----:B------:R-:W-:Y:S01]  /*0d60*/  UIADD3 UR4, UR4, 0x5000, URZ ;  /* 0x0000500004047890 */ /* 0x000fe2000fffe03f */
[----:B------:R-:W-:Y:S01]  /*0d70*/  R2UR UR15, R17 ;  /* 0x00000000110f72ca */ /* 0x000fe200000e0000 */
[----:B------:R-:W-:Y:S01]  /*0d80*/  IMAD.MOV.U32 R16, RZ, RZ, R12 ;  /* 0x000000ffff107224 */ /* 0x000fe200078e000c */
[----:B------:R-:W-:Y:S01]  /*0d90*/  UMOV UR5, URZ ;  /* 0x0000003f00057c82 */ /* 0x000fe20008000000 */
[----:B------:R-:W-:Y:S01]  /*0da0*/  USHF.R.U32.HI UR4, URZ, 0x4, UR4 ;  /* 0x000000043f047899 */ /* 0x000fe20008011604 */
[----:B------:R-:W-:-:S03]  /*0db0*/  IMAD.MOV.U32 R17, RZ, RZ, R13 ;  /* 0x000000ffff117224 */ /* 0x000fc600078e000d */
[----:B------:R-:W-:-:S07]  /*0dc0*/  ULOP3.LUT UR4, UR4, 0x3fff, URZ, 0xc0, !UPT ;  /* 0x00003fff04047892 */ /* 0x000fce000f8ec03f */
[----:B------:R-:W-:Y:S02]  /*0dd0*/  UMOV UR10, UR4 ;  /* 0x00000004000a7c82 */ /* 0x000fe40008000000 */
[----:B------:R-:W-:Y:S01]  /*0de0*/  IADD3 R16, P0, R16, UR10, RZ ;  /* 0x0000000a10107c10 */ /* 0x000fe2000ff1e0ff */
[----:B------:R-:W-:-:S03]  /*0df0*/  UMOV UR10, UR5 ;  /* 0x00000005000a7c82 */ /* 0x000fc60008000000 */
[----:B------:R-:W-:Y:S01]  /*0e00*/  IADD3.X R17, R17, UR10, RZ, P0, !PT ;  /* 0x0000000a11117c10 */ /* 0x000fe200087fe4ff */
[----:B------:R-:W-:Y:S02]  /*0e10*/  ULEA UR10, UR18, UR6, 0xc ;  /* 0x00000006120a7291 */ /* 0x000fe4000f8e603f */
[----:B------:R-:W-:Y:S02]  /*0e20*/  UIADD3 UR18, UR18, 0x1, URZ ;  /* 0x0000000112127890 */ /* 0x000fe4000fffe03f */
[----:B------:R-:W-:-:S04]  /*0e30*/  USHF.R.U32.HI UR10, URZ, 0x4, UR10 ;  /* 0x000000043f0a7899 */ /* 0x000fc8000801160a */
[----:B------:R-:W-:-:S04]  /*0e40*/  ULOP3.LUT UR10, UR10, 0x3fff, URZ, 0xc0, !UPT ;  /* 0x00003fff0a0a7892 */ /* 0x000fc8000f8ec03f */
[----:B------:R-:W-:-:S04]  /*0e50*/  UIADD3 UR10, UP0, UR7, UR10, URZ ;  /* 0x0000000a070a7290 */ /* 0x000fc8000ff1e03f */
[----:B------:R-:W-:Y:S02]  /*0e60*/  UIADD3.X UR11, URZ, URZ, URZ, UP0, !UPT ;  /* 0x0000003f3f0b7290 */ /* 0x000fe400087fe43f */
[----:B------:R-:W-:Y:S01]  /*0e70*/  UISETP.GE.AND UP0, UPT, UR18, 0x5, UPT ;  /* 0x000000051200788c */ /* 0x000fe2000bf06270 */
[----:B------:R-:W-:Y:S01]  /*0e80*/  HGMMA.64x16x16.F32.BF16 R24, gdesc[UR12], R24, gsb0 ;  /* 0x002000000c1879f0 */ /* 0x000fe20008001818 */
[----:B------:R-:W-:Y:S01]  /*0e90*/  R2UR UR14, R16 ;  /* 0x00000000100e72ca */ /* 0x000fe200000e0000 */
[----:B------:R-:W-:Y:S01]  /*0ea0*/  VIADD R16, R20, 0x20 ;  /* 0x0000002014107836 */ /* 0x000fe20000000000 */
[----:B------:R-:W-:Y:S01]  /*0eb0*/  R2UR UR15, R17 ;  /* 0x00000000110f72ca */ /* 0x000fe200000e0000 */
[----:B------:R-:W-:Y:S01]  /*0ec0*/  IMAD.MOV.U32 R17, RZ, RZ, R35 ;  /* 0x000000ffff117224 */ /* 0x000fe200078e0023 */
[----:B------:R-:W-:Y:S01]  /*0ed0*/  ULOP3.LUT UR12, UR10, 0x1000000, URZ, 0xfc, !UPT ;  /* 0x010000000a0c7892 */ /* 0x000fe2000f8efc3f */
[----:B------:R-:W-:Y:S01]  /*0ee0*/  IMAD R35, R10, 0x800, R2 ;  /* 0x000008000a237824 */ /* 0x000fe200078e0202 */
[----:B------:R-:W-:Y:S01]  /*0ef0*/  ISETP.GE.U32.AND P0, PT, R16, 0xb80, PT ;  /* 0x00000b801000780c */ /* 0x000fe20003f06070 */
[----:B------:R-:W-:Y:S01]  /*0f00*/  IMAD.MOV.U32 R16, RZ, RZ, R0 ;  /* 0x000000ffff107224 */ /* 0x000fe200078e0000 */
[----:B------:R-:W-:Y:S01]  /*0f10*/  ULOP3.LUT UR13, UR11, 0x80000020, URZ, 0xfc, !UPT ;  /* 0x800000200b0d7892 */ /* 0x000fe2000f8efc3f */
[----:B------:R-:W-:Y:S01]  /*0f20*/  IMAD.MOV.U32 R0, RZ, RZ, R14 ;  /* 0x000000ffff007224 */ /* 0x000fe200078e000e */
[----:B------:R-:W-:Y:S01]  /*0f30*/  USEL UR18, UR18, URZ, !UP0 ;  /* 0x0000003f12127287 */ /* 0x000fe2000c000000 */
[----:B------:R-:W-:-:S02]  /*0f40*/  WARPGROUP.DEPBAR.LE gsb0, 0x1 ;  /* 0x00008000000079c5 */ /* 0x000fc40000010100 */
[----:B------:R-:W-:Y:S06]  /*0f50*/  BAR.SYNC.DEFER_BLOCKING 0x0 ;  /* 0x0000000000007b1d */ /* 0x000fec0000010000 */
[----:B------:R-:W-:Y:S01]  /*0f60*/  @!PT LDS RZ, [RZ] ;  /* 0x00000000fffff984 */ /* 0x000fe20000000800 */
[----:B------:R-:W-:Y:S01]  /*0f70*/  @!PT LDS RZ, [RZ] ;  /* 0x00000000fffff984 */ /* 0x000fe20000000800 */
[----:B------:R-:W-:Y:S01]  /*0f80*/  @!PT LDS RZ, [RZ] ;  /* 0x00000000fffff984 */ /* 0x000fe20000000800 */
[----:B------:R2:W-:Y:S04]  /*0f90*/  LDGSTS.E.BYPASS.128 [R19], desc[UR16][R16.64], !P0 ;  /* 0x0000000010137fae */ /* 0x0005e8000c101c50 */
[----:B------:R-:W0:Y:S01]  /*0fa0*/  LDGDEPBAR ;  /* 0x00000000000079af */ /* 0x000e220000000000 */
[----:B--2---:R-:W-:-:S05]  /*0fb0*/  IMAD.MOV.U32 R19, RZ, RZ, R33 ;  /* 0x000000ffff137224 */ /* 0x004fca00078e0021 */
[----:B------:R2:W-:Y:S04]  /*0fc0*/  LDGSTS.E.64 [R35+0x5000], desc[UR16][R18.64], !P0 ;  /* 0x0500000012237fae */ /* 0x0005e8000c121a50 */
[----:B------:R-:W0:Y:S01]  /*0fd0*/  LDGDEPBAR ;  /* 0x00000000000079af */ /* 0x000e220000000000 */
[----:B------:R-:W-:-:S04]  /*0fe0*/  DEPBAR.LE SB0, 0x6 ;  /* 0x000081800000791a */ /* 0x000fc80000000000 */
[----:B------:R-:W-:Y:S06]  /*0ff0*/  BAR.SYNC.DEFER_BLOCKING 0x0 ;  /* 0x0000000000007b1d */ /* 0x000fec0000010000 */
[----:B------:R-:W-:-:S06]  /*1000*/  WARPGROUP.ARRIVE ;  /* 0x00000000000079c5 */ /* 0x000fcc0000000000 */
[----:B------:R-:W-:Y:S01]  /*1010*/  HGMMA.64x16x16.F32.BF16 R24, gdesc[UR12], R24 ;  /* 0x002000000c1879f0 */ /* 0x000fe20008701818 */
[----:B------:R-:W-:Y:S01]  /*1020*/  UMOV UR12, UR4 ;  /* 0x00000004000c7c82 */ /* 0x000fe20008000000 */
[----:B------:R-:W-:Y:S01]  /*1030*/  ULEA UR4, UR18, UR6, 0xb ;  /* 0x0000000612047291 */ /* 0x000fe2000f8e583f */
[----:B------:R-:W-:Y:S01]  /*1040*/  IADD3 R32, P0, R0, UR12, RZ ;  /* 0x0000000c00207c10 */ /* 0x000fe2000ff1e0ff */
[----:B------:R-:W-:Y:S01]  /*1050*/  IMAD.MOV.U32 R0, RZ, RZ, R15 ;  /* 0x000000ffff007224 */ /* 0x000fe200078e000f */
[----:B------:R-:W-:Y:S02]  /*1060*/  UIADD3.64 UR12, UR10, UR8, URZ ;  /* 0x000000080a0c7297 */ /* 0x000fe4000fffe03f */
[----:B------:R-:W-:Y:S01]  /*1070*/  R2UR UR14, R32 ;  /* 0x00000000200e72ca */ /* 0x000fe200000e0000 */
[----:B------:R-:W-:Y:S01]  /*1080*/  UIADD3 UR4, UR4, 0x5000, URZ ;  /* 0x0000500004047890 */ /* 0x000fe2000fffe03f */
[----:B------:R-:W-:Y:S01]  /*1090*/  IADD3.X R33, R0, UR5, RZ, P0, !PT ;  /* 0x0000000500217c10 */ /* 0x000fe200087fe4ff */
[----:B------:R-:W-:Y:S01]  /*10a0*/  IMAD.MOV.U32 R0, RZ, RZ, R12 ;  /* 0x000000ffff007224 */ /* 0x000fe200078e000c */
[----:B------:R-:W-:Y:S01]  /*10b0*/  UMOV UR5, URZ ;  /* 0x0000003f00057c82 */ /* 0x000fe20008000000 */
[----:B------:R-:W-:Y:S01]  /*10c0*/  USHF.R.U32.HI UR4, URZ, 0x4, UR4 ;  /* 0x000000043f047899 */ /* 0x000fe20008011604 */
[----:B------:R-:W-:-:S03]  /*10d0*/  R2UR UR15, R33 ;  /* 0x00000000210f72ca */ /* 0x000fc600000e0000 */
[----:B------:R-:W-:-:S07]  /*10e0*/  ULOP3.LUT UR4, UR4, 0x3fff, URZ, 0xc0, !UPT ;  /* 0x00003fff04047892 */ /* 0x000fce000f8ec03f */
[----:B------:R-:W-:Y:S02]  /*10f0*/  UMOV UR10, UR4 ;  /* 0x00000004000a7c82 */ /* 0x000fe40008000000 */
[----:B------:R-:W-:Y:S01]  /*1100*/  IADD3 R32, P0, R0, UR10, RZ ;  /* 0x0000000a00207c10 */ /* 0x000fe2000ff1e0ff */
[----:B------:R-:W-:Y:S01]  /*1110*/  IMAD.MOV.U32 R0, RZ, RZ, R13 ;  /* 0x000000ffff007224 */ /* 0x000fe200078e000d */
[----:B------:R-:W-:-:S04]  /*1120*/  UMOV UR10, UR5 ;  /* 0x00000005000a7c82 */ /* 0x000fc80008000000 */
[----:B------:R-:W-:Y:S01]  /*1130*/  IADD3.X R33, R0, UR10, RZ, P0, !PT ;  /* 0x0000000a00217c10 */ /* 0x000fe200087fe4ff */
[----:B------:R-:W-:Y:S01]  /*1140*/  VIADD R0, R10, 0x1 ;  /* 0x000000010a007836 */ /* 0x000fe20000000000 */
[----:B------:R-:W-:Y:S01]  /*1150*/  ISETP.GE.U32.AND P0, PT, R4, 0xb80, PT ;  /* 0x00000b800400780c */ /* 0x000fe20003f06070 */
[----:B------:R-:W-:Y:S01]  /*1160*/  ULEA UR10, UR18, UR6, 0xc ;  /* 0x00000006120a7291 */ /* 0x000fe2000f8e603f */
[----:B------:R-:W-:Y:S01]  /*1170*/  IMAD.MOV.U32 R4, RZ, RZ, R14 ;  /* 0x000000ffff047224 */ /* 0x000fe200078e000e */
[----:B------:R-:W-:Y:S01]  /*1180*/  UIADD3 UR18, UR18, 0x1, URZ ;  /* 0x0000000112127890 */ /* 0x000fe2000fffe03f */
[----:B------:R-:W-:Y:S01]  /*1190*/  ISETP.GE.AND P1, PT, R0, 0x5, PT ;  /* 0x000000050000780c */ /* 0x000fe20003f26270 */
[----:B------:R-:W-:-:S03]  /*11a0*/  USHF.R.U32.HI UR10, URZ, 0x4, UR10 ;  /* 0x000000043f0a7899 */ /* 0x000fc6000801160a */
[----:B------:R-:W-:Y:S01]  /*11b0*/  SEL R0, R0, RZ, !P1 ;  /* 0x000000ff00007207 */ /* 0x000fe20004800000 */
[----:B------:R-:W-:-:S04]  /*11c0*/  ULOP3.LUT UR10, UR10, 0x3fff, URZ, 0xc0, !UPT ;  /* 0x00003fff0a0a7892 */ /* 0x000fc8000f8ec03f */
[----:B--2---:R-:W-:Y:S01]  /*11d0*/  IMAD R35, R0, 0x800, R2 ;  /* 0x0000080000237824 */ /* 0x004fe200078e0202 */
[----:B------:R-:W-:-:S04]  /*11e0*/  UIADD3 UR10, UP0, UR7, UR10, URZ ;  /* 0x0000000a070a7290 */ /* 0x000fc8000ff1e03f */
[----:B------:R-:W-:Y:S01]  /*11f0*/  UIADD3.X UR11, URZ, URZ, URZ, UP0, !UPT ;  /* 0x0000003f3f0b7290 */ /* 0x000fe200087fe43f */
[----:B------:R-:W-:Y:S01]  /*1200*/  HGMMA.64x16x16.F32.BF16 R24, gdesc[UR12], R24, gsb0 ;  /* 0x002000000c1879f0 */ /* 0x000fe20008001818 */
[----:B------:R-:W-:Y:S01]  /*1210*/  R2UR UR15, R33 ;  /* 0x00000000210f72ca */ /* 0x000fe200000e0000 */
[----:B------:R-:W-:Y:S01]  /*1220*/  IMAD R33, R0, 0x1000, R3 ;  /* 0x0000100000217824 */ /* 0x000fe200078e0203 */
[----:B------:R-:W-:Y:S01]  /*1230*/  R2UR UR14, R32 ;  /* 0x00000000200e72ca */ /* 0x000fe200000e0000 */
[----:B------:R-:W-:Y:S01]  /*1240*/  ULOP3.LUT UR12, UR10, 0x1000000, URZ, 0xfc, !UPT ;  /* 0x010000000a0c7892 */ /* 0x000fe2000f8efc3f */
[----:B------:R-:W-:Y:S01]  /*1250*/  VIADD R0, R0, 0x1 ;  /* 0x0000000100007836 */ /* 0x000fe20000000000 */
[----:B------:R-:W-:Y:S02]  /*1260*/  ULOP3.LUT UR13, UR11, 0x80000020, URZ, 0xfc, !UPT ;  /* 0x800000200b0d7892 */ /* 0x000fe4000f8efc3f */
[----:B------:R-:W-:Y:S02]  /*1270*/  UISETP.GE.AND UP0, UPT, UR18, 0x5, UPT ;  /* 0x000000051200788c */ /* 0x000fe4000bf06270 */
[----:B------:R-:W-:-:S02]  /*1280*/  ISETP.GE.AND P1, PT, R0, 0x5, PT ;  /* 0x000000050000780c */ /* 0x000fc40003f26270 */
[----:B------:R-:W-:Y:S02]  /*1290*/  USEL UR18, UR18, URZ, !UP0 ;  /* 0x0000003f12127287 */ /* 0x000fe4000c000000 */
[----:B------:R-:W-:Y:S01]  /*12a0*/  SEL R0, R0, RZ, !P1 ;  /* 0x000000ff00007207 */ /* 0x000fe20004800000 */
[----:B------:R-:W-:Y:S02]  /*12b0*/  WARPGROUP.DEPBAR.LE gsb0, 0x1 ;  /* 0x00008000000079c5 */ /* 0x000fe40000010100 */
[----:B------:R-:W-:Y:S06]  /*12c0*/  BAR.SYNC.DEFER_BLOCKING 0x0 ;  /* 0x0000000000007b1d */ /* 0x000fec0000010000 */
[----:B------:R-:W-:Y:S01]  /*12d0*/  @!PT LDS RZ, [RZ] ;  /* 0x00000000fffff984 */ /* 0x000fe20000000800 */
[----:B------:R-:W-:Y:S01]  /*12e0*/  @!PT LDS RZ, [RZ] ;  /* 0x00000000fffff984 */ /* 0x000fe20000000800 */
[----:B------:R-:W-:Y:S01]  /*12f0*/  @!PT LDS RZ, [RZ] ;  /* 0x00000000fffff984 */ /* 0x000fe20000000800 */
[----:B------:R-:W-:Y:S04]  /*1300*/  LDGSTS.E.BYPASS.128 [R33], desc[UR16][R16.64+0x40], !P0 ;  /* 0x0000004010217fae */ /* 0x000fe8000c101c50 */
[----:B------:R-:W0:Y:S04]  /*1310*/  LDGDEPBAR ;  /* 0x00000000000079af */ /* 0x000e280000000000 */
[----:B------:R2:W-:Y:S04]  /*1320*/  LDGSTS.E.64 [R35+0x5000], desc[UR16][R18.64+0x40], !P0 ;  /* 0x0500004012237fae */ /* 0x0005e8000c121a50 */
[----:B------:R-:W0:Y:S01]  /*1330*/  LDGDEPBAR ;  /* 0x00000000000079af */ /* 0x000e220000000000 */
[----:B--2---:R-:W-:Y:S01]  /*1340*/  IMAD R35, R0, 0x800, R2 ;  /* 0x0000080000237824 */ /* 0x004fe200078e0202 */
        /* <DEDUP_REMOVED lines=23> */
[----:B------:R-:W-:Y:S02]  /*14c0*/  ULEA UR10, UR18, UR6, 0xc ;  /* 0x00000006120a7291 */ /* 0x000fe4000f8e603f */
[----:B------:R-:W-:Y:S02]  /*14d0*/  UIADD3 UR18, UR18, 0x1, URZ ;  /* 0x0000000112127890 */ /* 0x000fe4000fffe03f */
[----:B------:R-:W-:Y:S01]  /*14e0*/  ISETP.GE.U32.AND P0, PT, R4, 0xb80, PT ;  /* 0x00000b800400780c */ /* 0x000fe20003f06070 */
[----:B------:R-:W-:Y:S01]  /*14f0*/  USHF.R.U32.HI UR10, URZ, 0x4, UR10 ;  /* 0x000000043f0a7899 */ /* 0x000fe2000801160a */
[----:B------:R-:W-:-:S03]  /*1500*/  IMAD.MOV.U32 R4, RZ, RZ, R14 ;  /* 0x000000ffff047224 */ /* 0x000fc600078e000e */
[----:B------:R-:W-:-:S04]  /*1510*/  ULOP3.LUT UR10, UR10, 0x3fff, URZ, 0xc0, !UPT ;  /* 0x00003fff0a0a7892 */ /* 0x000fc8000f8ec03f */
        /* <DEDUP_REMOVED lines=46> */
[----:B------:R-:W-:-:S04]  /*1800*/  ULEA UR10, UR18, UR6, 0xc ;  /* 0x00000006120a7291 */ /* 0x000fc8000f8e603f */
        /* <DEDUP_REMOVED lines=12> */
[----:B------:R-:W-:-:S04]  /*18d0*/  ULOP3.LUT UR13, UR11, 0x80000020, URZ, 0xfc, !UPT ;  /* 0x800000200b0d7892 */ /* 0x000fc8000f8efc3f */
[----:B------:R-:W-:-:S04]  /*18e0*/  ISETP.GE.AND P1, PT, R0, 0x5, PT ;  /* 0x000000050000780c */ /* 0x000fc80003f26270 */
        /* <DEDUP_REMOVED lines=16> */
[----:B------:R-:W-:Y:S01]  /*19f0*/  UIADD3 UR4, UR18, 0x1, URZ ;  /* 0x0000000112047890 */ /* 0x000fe2000fffe03f */
[----:B------:R-:W-:Y:S01]  /*1a00*/  IADD3 R32, P0, R4, UR12, RZ ;  /* 0x0000000c04207c10 */ /* 0x000fe2000ff1e0ff */
[----:B------:R-:W-:Y:S01]  /*1a10*/  IMAD.MOV.U32 R4, RZ, RZ, R15 ;  /* 0x000000ffff047224 */ /* 0x000fe200078e000f */
[----:B------:R-:W-:Y:S02]  /*1a20*/  UIADD3.64 UR12, UR10, UR8, URZ ;  /* 0x000000080a0c7297 */ /* 0x000fe4000fffe03f */
[----:B------:R-:W-:Y:S01]  /*1a30*/  R2UR UR14, R32 ;  /* 0x00000000200e72ca */ /* 0x000fe200000e0000 */
[----:B------:R-:W-:Y:S01]  /*1a40*/  UISETP.GE.AND UP0, UPT, UR4, 0x5, UPT ;  /* 0x000000050400788c */ /* 0x000fe2000bf06270 */
[----:B------:R-:W-:Y:S01]  /*1a50*/  IADD3.X R33, R4, UR5, RZ, P0, !PT ;  /* 0x0000000504217c10 */ /* 0x000fe200087fe4ff */
[----:B------:R-:W-:-:S02]  /*1a60*/  VIADD R4, R20, 0xa0 ;  /* 0x000000a014047836 */ /* 0x000fc40000000000 */
[----:B------:R-:W-:Y:S01]  /*1a70*/  USEL UR20, UR4, URZ, !UP0 ;  /* 0x0000003f04147287 */ /* 0x000fe2000c000000 */
[----:B------:R-:W-:Y:S01]  /*1a80*/  R2UR UR15, R33 ;  /* 0x00000000210f72ca */ /* 0x000fe200000e0000 */
[----:B------:R-:W-:Y:S01]  /*1a90*/  IMAD.MOV.U32 R32, RZ, RZ, R12 ;  /* 0x000000ffff207224 */ /* 0x000fe200078e000c */
[----:B------:R-:W-:Y:S01]  /*1aa0*/  ISETP.GE.U32.AND P0, PT, R4, 0xb80, PT ;  /* 0x00000b800400780c */ /* 0x000fe20003f06070 */
[----:B------:R-:W-:Y:S01]  /*1ab0*/  IMAD.MOV.U32 R4, RZ, RZ, R13 ;  /* 0x000000ffff047224 */ /* 0x000fe200078e000d */
[----:B------:R-:W-:Y:S01]  /*1ac0*/  ULEA UR4, UR20, UR6, 0xb ;  /* 0x0000000614047291 */ /* 0x000fe2000f8e583f */
[C---:B------:R-:W-:Y:S02]  /*1ad0*/  IMAD R13, R0.reuse, 0x1000, R3 ;  /* 0x00001000000d7824 */ /* 0x040fe400078e0203 */
[----:B------:R-:W-:Y:S01]  /*1ae0*/  VIADD R0, R0, 0x1 ;  /* 0x0000000100007836 */ /* 0x000fe20000000000 */
[----:B------:R-:W-:Y:S01]  /*1af0*/  UIADD3 UR5, UR4, 0x5000, URZ ;  /* 0x0000500004057890 */ /* 0x000fe2000fffe03f */
[----:B------:R-:W-:Y:S01]  /*1b00*/  VIADD R20, R20, 0xc0 ;  /* 0x000000c014147836 */ /* 0x000fe20000000000 */
[----:B------:R-:W-:-:S02]  /*1b10*/  ULEA UR4, UR20, UR6, 0xc ;  /* 0x0000000614047291 */ /* 0x000fc4000f8e603f */
[----:B------:R-:W-:Y:S01]  /*1b20*/  USHF.R.U32.HI UR10, URZ, 0x4, UR5 ;  /* 0x000000043f0a7899 */ /* 0x000fe20008011605 */
[C---:B------:R-:W-:Y:S01]  /*1b30*/  ISETP.GE.AND P1, PT, R0.reuse, 0x5, PT ;  /* 0x000000050000780c */ /* 0x040fe20003f26270 */
[----:B------:R-:W-:Y:S02]  /*1b40*/  USHF.R.U32.HI UR5, URZ, 0x4, UR4 ;  /* 0x000000043f057899 */ /* 0x000fe40008011604 */
[----:B------:R-:W-:Y:S01]  /*1b50*/  ULOP3.LUT UR4, UR10, 0x3fff, URZ, 0xc0, !UPT ;  /* 0x00003fff0a047892 */ /* 0x000fe2000f8ec03f */
[----:B------:R-:W-:Y:S01]  /*1b60*/  SEL R10, R0, RZ, !P1 ;  /* 0x000000ff000a7207 */ /* 0x000fe20004800000 */
[----:B------:R-:W-:Y:S01]  /*1b70*/  ULOP3.LUT UR18, UR5, 0x3fff, URZ, 0xc0, !UPT ;  /* 0x00003fff05127892 */ /* 0x000fe2000f8ec03f */
[----:B------:R-:W-:Y:S02]  /*1b80*/  IADD3 R0, P2, R16, 0x180, RZ ;  /* 0x0000018010007810 */ /* 0x000fe40007f5e0ff */
[----:B------:R-:W-:Y:S01]  /*1b90*/  UMOV UR5, URZ ;  /* 0x0000003f00057c82 */ /* 0x000fe20008000000 */
[----:B------:R-:W-:Y:S01]  /*1ba0*/  UIADD3 UR18, UP0, UR7, UR18, URZ ;  /* 0x0000001207127290 */ /* 0x000fe2000ff1e03f */
[----:B------:R-:W-:-:S02]  /*1bb0*/  UMOV UR10, UR4 ;  /* 0x00000004000a7c82 */ /* 0x000fc40008000000 */
[----:B------:R-:W-:Y:S01]  /*1bc0*/  UMOV UR7, UR5 ;  /* 0x0000000500077c82 */ /* 0x000fe20008000000 */
[----:B------:R-:W-:-:S04]  /*1bd0*/  UIADD3.X UR19, URZ, URZ, URZ, UP0, !UPT ;  /* 0x0000003f3f137290 */ /* 0x000fc800087fe43f */
[----:B------:R-:W-:Y:S01]  /*1be0*/  UIADD3.64 UR8, UR18, UR8, URZ ;  /* 0x0000000812087297 */ /* 0x000fe2000fffe03f */
[----:B------:R-:W-:Y:S01]  /*1bf0*/  HGMMA.64x16x16.F32.BF16 R24, gdesc[UR12], R24, gsb0 ;  /* 0x002000000c1879f0 */ /* 0x000fe20008001818 */
[----:B------:R-:W-:Y:S02]  /*1c00*/  ULOP3.LUT UR12, UR18, 0x1000000, URZ, 0xfc, !UPT ;  /* 0x01000000120c7892 */ /* 0x000fe4000f8efc3f */
[----:B------:R-:W-:Y:S01]  /*1c10*/  ULOP3.LUT UR13, UR19, 0x80000020, URZ, 0xfc, !UPT ;  /* 0x80000020130d7892 */ /* 0x000fe2000f8efc3f */
[----:B------:R-:W-:Y:S02]  /*1c20*/  WARPGROUP.DEPBAR.LE gsb0, 0x1 ;  /* 0x00008000000079c5 */ /* 0x000fe40000010100 */
[----:B------:R-:W-:Y:S06]  /*1c30*/  BAR.SYNC.DEFER_BLOCKING 0x0 ;  /* 0x0000000000007b1d */ /* 0x000fec0000010000 */
[----:B------:R-:W-:Y:S01]  /*1c40*/  @!PT LDS RZ, [RZ] ;  /* 0x00000000fffff984 */ /* 0x000fe20000000800 */
[----:B------:R-:W-:Y:S01]  /*1c50*/  @!PT LDS RZ, [RZ] ;  /* 0x00000000fffff984 */ /* 0x000fe20000000800 */
[----:B------:R-:W-:Y:S01]  /*1c60*/  @!PT LDS RZ, [RZ] ;  /* 0x00000000fffff984 */ /* 0x000fe20000000800 */
[----:B------:R2:W-:Y:S04]  /*1c70*/  LDGSTS.E.BYPASS.128 [R13], desc[UR16][R16.64+0x100], !P0 ;  /* 0x00000100100d7fae */ /* 0x0005e8000c101c50 */
[----:B------:R-:W0:Y:S04]  /*1c80*/  LDGDEPBAR ;  /* 0x00000000000079af */ /* 0x000e280000000000 */
[----:B------:R3:W-:Y:S01]  /*1c90*/  LDGSTS.E.64 [R35+0x5000], desc[UR16][R18.64+0x100], !P0 ;  /* 0x0500010012237fae */ /* 0x0007e2000c121a50 */
[----:B------:R-:W-:-:S03]  /*1ca0*/  IADD3 R32, P0, R32, UR10, RZ ;  /* 0x0000000a20207c10 */ /* 0x000fc6000ff1e0ff */
[----:B------:R-:W0:Y:S01]  /*1cb0*/  LDGDEPBAR ;  /* 0x00000000000079af */ /* 0x000e220000000000 */
[----:B------:R-:W-:Y:S01]  /*1cc0*/  IADD3.X R33, R4, UR7, RZ, P0, !PT ;  /* 0x0000000704217c10 */ /* 0x000fe200087fe4ff */
[----:B------:R-:W-:Y:S01]  /*1cd0*/  IMAD.MOV.U32 R4, RZ, RZ, R14 ;  /* 0x000000ffff047224 */ /* 0x000fe200078e000e */
[----:B------:R-:W-:Y:S01]  /*1ce0*/  R2UR UR14, R32 ;  /* 0x00000000200e72ca */ /* 0x000fe200000e0000 */
[----:B------:R-:W-:Y:S01]  /*1cf0*/  UMOV UR7, UR4 ;  /* 0x0000000400077c82 */ /* 0x000fe20008000000 */
[----:B------:R-:W-:Y:S01]  /*1d00*/  R2UR UR15, R33 ;  /* 0x00000000210f72ca */ /* 0x000fe200000e0000 */
[C---:B--2---:R-:W-:Y:S01]  /*1d10*/  IMAD R13, R10.reuse, 0x1000, R3 ;  /* 0x000010000a0d7824 */ /* 0x044fe200078e0203 */
[----:B------:R-:W-:Y:S01]  /*1d20*/  IADD3 R32, P0, R4, UR7, RZ ;  /* 0x0000000704207c10 */ /* 0x000fe2000ff1e0ff */
[----:B------:R-:W-:Y:S01]  /*1d30*/  UMOV UR4, UR20 ;  /* 0x0000001400047c82 */ /* 0x000fe20008000000 */
[----:B------:R-:W-:Y:S01]  /*1d40*/  IADD3 R4, P1, R18, 0x180, RZ ;  /* 0x0000018012047810 */ /* 0x000fe20007f3e0ff */
[----:B---3--:R-:W-:Y:S01]  /*1d50*/  IMAD.X R35, RZ, RZ, R17, P2 ;  /* 0x000000ffff237224 */ /* 0x008fe200010e0611 */
[----:B------:R-:W-:Y:S01]  /*1d60*/  IADD3.X R33, R15, UR5, RZ, P0, !PT ;  /* 0x000000050f217c10 */ /* 0x000fe200087fe4ff */
[----:B------:R-:W-:Y:S01]  /*1d70*/  IMAD R15, R10, 0x800, R2 ;  /* 0x000008000a0f7824 */ /* 0x000fe200078e0202 */
[----:B------:R-:W-:-:S02]  /*1d80*/  R2UR UR10, R32 ;  /* 0x00000000200a72ca */ /* 0x000fc400000e0000 */
[----:B------:R-:W-:Y:S01]  /*1d90*/  R2UR UR11, R33 ;  /* 0x00000000210b72ca */ /* 0x000fe200000e0000 */
[----:B------:R-:W-:Y:S01]  /*1da0*/  IMAD.X R33, RZ, RZ, R19, P1 ;  /* 0x000000ffff217224 */ /* 0x000fe200008e0613 */
[----:B------:R-:W-:Y:S01]  /*1db0*/  ISETP.GE.U32.AND P0, PT, R20, 0xb80, PT ;  /* 0x00000b801400780c */ /* 0x000fe20003f06070 */
[----:B------:R-:W-:-:S04]  /*1dc0*/  DEPBAR.LE SB0, 0x6 ;  /* 0x000081800000791a */ /* 0x000fc80000000000 */
[----:B------:R-:W-:Y:S06]  /*1dd0*/  BAR.SYNC.DEFER_BLOCKING 0x0 ;  /* 0x0000000000007b1d */ /* 0x000fec0000010000 */
[----:B------:R-:W-:-:S06]  /*1de0*/  WARPGROUP.ARRIVE ;  /* 0x00000000000079c5 */ /* 0x000fcc0000000000 */
[----:B------:R-:W-:Y:S04]  /*1df0*/  HGMMA.64x16x16.F32.BF16 R24, gdesc[UR12], R24 ;  /* 0x002000000c1879f0 */ /* 0x000fe80008701818 */
[----:B------:R-:W-:Y:S03]  /*1e00*/  HGMMA.64x16x16.F32.BF16 R24, gdesc[UR8], R24, gsb0 ;  /* 0x00200000081879f0 */ /* 0x000fe60008001818 */
        /* <DEDUP_REMOVED lines=8> */
[----:B------:R-:W-:-:S03]  /*1e90*/  ISETP.GE.U32.AND P0, PT, R20, 0xbe0, PT ;  /* 0x00000be01400780c */ /* 0x000fc60003f06070 */
[----:B------:R-:W0:Y:S10]  /*1ea0*/  LDGDEPBAR ;  /* 0x00000000000079af */ /* 0x000e340000000000 */
[----:B--2---:R-:W-:Y:S05]  /*1eb0*/  @!P0 BRA `(.L_x_0) ;  /* 0xffffffe800d88947 */ /* 0x004fea000383ffff */
[----:B------:R-:W-:Y:S02]  /*1ec0*/  WARPGROUP.DEPBAR.LE gsb0, 0x0 ;  /* 0x00008000000079c5 */ /* 0x000fe40000010000 */
[----:B------:R-:W-:-:S04]  /*1ed0*/  DEPBAR.LE SB0, 0x0 ;  /* 0x000080000000791a */ /* 0x000fc80000000000 */
[----:B------:R-:W-:Y:S01]  /*1ee0*/  LOP3.LUT R0, R9, 0x3, RZ, 0xc0, !PT ;  /* 0x0000000309007812 */ /* 0x000fe200078ec0ff */
[----:B------:R-:W-:Y:S01]  /*1ef0*/  IMAD.SHL.U32 R9, R21, 0x10, RZ ;  /* 0x0000001015097824 */ /* 0x000fe200078e00ff */
[----:B------:R-:W-:Y:S01]  /*1f00*/  LOP3.LUT R5, R5, 0x10, RZ, 0xc0, !PT ;  /* 0x0000001005057812 */ /* 0x000fe200078ec0ff */
[----:B------:R-:W2:Y:S01]  /*1f10*/  LDC.64 R2, c[0x0][0x210] ;  /* 0x00008400ff027b82 */ /* 0x000ea20000000a00 */
[----:B------:R-:W-:-:S07]  /*1f20*/  LOP3.LUT R22, R22, 0x7, RZ, 0xc0, !PT ;  /* 0x0000000716167812 */ /* 0x000fce00078ec0ff */
[----:B------:R-:W-:Y:S01]  /*1f30*/  BAR.SYNC.DEFER_BLOCKING 0x0 ;  /* 0x0000000000007b1d */ /* 0x000fe20000010000 */
[----:B------:R-:W-:Y:S01]  /*1f40*/  ISETP.GE.AND P0, PT, R8, R11, PT ;  /* 0x0000000b0800720c */ /* 0x000fe20003f06270 */
[----:B------:R-:W-:Y:S01]  /*1f50*/  IMAD R5, R0, 0x2, R5 ;  /* 0x0000000200057824 */ /* 0x000fe200078e0205 */
[----:B------:R-:W-:Y:S02]  /*1f60*/  LOP3.LUT R4, R22, 0x30, R9, 0xf8, !PT ;  /* 0x0000003016047812 */ /* 0x000fe400078ef809 */
[----:B------:R-:W-:Y:S02]  /*1f70*/  LOP3.LUT R9, R7, 0x18, R6, 0xf8, !PT ;  /* 0x0000001807097812 */ /* 0x000fe400078ef806 */
[----:B------:R-:W-:Y:S01]  /*1f80*/  CS2R R6, SRZ ;  /* 0x0000000000067805 */ /* 0x000fe2000001ff00 */
[----:B------:R-:W-:Y:S01]  /*1f90*/  IMAD R4, R4, 0x28, R5 ;  /* 0x0000002804047824 */ /* 0x000fe200078e0205 */
[----:B------:R-:W-:-:S04]  /*1fa0*/  ISETP.LT.AND P0, PT, R9, 0xc00, !P0 ;  /* 0x00000c000900780c */ /* 0x000fc80004701270 */
[----:B------:R-:W-:Y:S02]  /*1fb0*/  LEA R20, R4, UR6, 0x2 ;  /* 0x0000000604147c11 */ /* 0x000fe4000f8e10ff */
[----:B------:R-:W-:Y:S01]  /*1fc0*/  CS2R R4, SRZ ;  /* 0x0000000000047805 */ /* 0x000fe2000001ff00 */
[----:B--2---:R-:W-:Y:S02]  /*1fd0*/  IMAD.WIDE R10, R9, 0x2, R2 ;  /* 0x00000002090a7825 */ /* 0x004fe400078e0202 */
[----:B------:R-:W-:Y:S01]  /*1fe0*/  STS.64 [R20], R24 ;  /* 0x0000001814007388 */ /* 0x000fe20000000a00 */
[----:B------:R-:W2:Y:S03]  /*1ff0*/  LDC.64 R2, c[0x0][0x228] ;  /* 0x00008a00ff027b82 */ /* 0x000ea60000000a00 */
[----:B------:R-:W-:Y:S04]  /*2000*/  STS.64 [R20+0x500], R26 ;  /* 0x0005001a14007388 */ /* 0x000fe80000000a00 */
[----:B------:R-:W-:Y:S04]  /*2010*/  STS.64 [R20+0x20], R28 ;  /* 0x0000201c14007388 */ /* 0x000fe80000000a00 */
[----:B------:R-:W-:Y:S01]  /*2020*/  STS.64 [R20+0x520], R30 ;  /* 0x0005201e14007388 */ /* 0x000fe20000000a00 */
[----:B------:R-:W-:Y:S06]  /*2030*/  BAR.SYNC.DEFER_BLOCKING 0x0 ;  /* 0x0000000000007b1d */ /* 0x000fec0000010000 */
[----:B------:R-:W3:Y:S01]  /*2040*/  @P0 LDG.E.EL.128 R4, desc[UR16][R10.64] ;  /* 0x000000100a040981 */ /* 0x000ee2000c2e1d00 */
[----:B------:R-:W-:-:S02]  /*2050*/  IMAD.SHL.U32 R21, R21, 0x8, RZ ;  /* 0x0000000815157824 */ /* 0x000fc400078e00ff */
[----:B------:R-:W-:-:S03]  /*2060*/  IMAD R23, R8, 0xc00, R9 ;  /* 0x00000c0008177824 */ /* 0x000fc600078e0209 */
[----:B------:R-:W-:Y:S01]  /*2070*/  LOP3.LUT R21, R22, 0x38, R21, 0xf8, !PT ;  /* 0x0000003816157812 */ /* 0x000fe200078ef815 */
[----:B--2---:R-:W-:-:S04]  /*2080*/  IMAD.WIDE R2, R23, 0x2, R2 ;  /* 0x0000000217027825 */ /* 0x004fc800078e0202 */
[----:B------:R-:W-:-:S04]  /*2090*/  IMAD R0, R21, 0x5, R0 ;  /* 0x0000000515007824 */ /* 0x000fc800078e0200 */
[----:B------:R-:W-:-:S05]  /*20a0*/  IMAD.SHL.U32 R0, R0, 0x8, RZ ;  /* 0x0000000800007824 */ /* 0x000fca00078e00ff */
[----:B------:R-:W-:-:S05]  /*20b0*/  LEA R0, R0, UR6, 0x2 ;  /* 0x0000000600007c11 */ /* 0x000fca000f8e10ff */
[----:B------:R-:W2:Y:S04]  /*20c0*/  LDS.128 R12, [R0] ;  /* 0x00000000000c7984 */ /* 0x000ea80000000c00 */
[----:B------:R4:W5:Y:S01]  /*20d0*/  LDS.128 R16, [R0+0x10] ;  /* 0x0000100000107984 */ /* 0x0009620000000c00 */
[C---:B---3--:R-:W-:Y:S01]  /*20e0*/  PRMT R8, R4.reuse, 0x7632, R8 ;  /* 0x0000763204087816 */ /* 0x048fe20000000008 */
[----:B------:R-:W-:Y:S01]  /*20f0*/  IMAD.U32 R9, R4, 0x10000, RZ ;  /* 0x0001000004097824 */ /* 0x000fe200078e00ff */
[C---:B------:R-:W-:Y:S01]  /*2100*/  PRMT R4, R5.reuse, 0x7632, R4 ;  /* 0x0000763205047816 */ /* 0x040fe20000000004 */
[----:B------:R-:W-:Y:S01]  /*2110*/  IMAD.U32 R11, R5, 0x10000, RZ ;  /* 0x00010000050b7824 */ /* 0x000fe200078e00ff */
[C---:B------:R-:W-:Y:S01]  /*2120*/  PRMT R5, R6.reuse, 0x7632, R5 ;  /* 0x0000763206057816 */ /* 0x040fe20000000005 */
[----:B------:R-:W-:Y:S01]  /*2130*/  IMAD.U32 R21, R6, 0x10000, RZ ;  /* 0x0001000006157824 */ /* 0x000fe200078e00ff */
[----:B------:R-:W-:Y:S01]  /*2140*/  PRMT R6, R7, 0x7632, R6 ;  /* 0x0000763207067816 */ /* 0x000fe20000000006 */
[----:B------:R-:W-:-:S02]  /*2150*/  IMAD.U32 R8, R8, 0x10000, RZ ;  /* 0x0001000008087824 */ /* 0x000fc400078e00ff */
[----:B--2---:R-:W-:Y:S01]  /*2160*/  FADD R9, R12, R9 ;  /* 0x000000090c097221 */ /* 0x004fe20000000000 */
[----:B------:R-:W-:Y:S02]  /*2170*/  IMAD.U32 R4, R4, 0x10000, RZ ;  /* 0x0001000004047824 */ /* 0x000fe400078e00ff */
[----:B------:R-:W-:Y:S01]  /*2180*/  FADD R11, R14, R11 ;  /* 0x0000000b0e0b7221 */ /* 0x000fe20000000000 */
[----:B------:R-:W-:Y:S02]  /*2190*/  IMAD.U32 R7, R7, 0x10000, RZ ;  /* 0x0001000007077824 */ /* 0x000fe400078e00ff */
[----:B------:R-:W-:Y:S01]  /*21a0*/  FADD R8, R13, R8 ;  /* 0x000000080d087221 */ /* 0x000fe20000000000 */
[----:B----4-:R-:W-:Y:S02]  /*21b0*/  IMAD.U32 R0, R5, 0x10000, RZ ;  /* 0x0001000005007824 */ /* 0x010fe400078e00ff */
[----:B------:R-:W-:Y:S01]  /*21c0*/  FADD R4, R15, R4 ;  /* 0x000000040f047221 */ /* 0x000fe20000000000 */
[----:B------:R-:W-:-:S02]  /*21d0*/  IMAD.U32 R6, R6, 0x10000, RZ ;  /* 0x0001000006067824 */ /* 0x000fc400078e00ff */
[----:B-----5:R-:W-:Y:S01]  /*21e0*/  FADD R16, R16, R21 ;  /* 0x0000001510107221 */ /* 0x020fe20000000000 */
[----:B------:R-:W-:Y:S01]  /*21f0*/  FADD R7, R18, R7 ;  /* 0x0000000712077221 */ /* 0x000fe20000000000 */
[----:B------:R-:W-:Y:S01]  /*2200*/  FADD R17, R17, R0 ;  /* 0x0000000011117221 */ /* 0x000fe20000000000 */
[----:B------:R-:W-:Y:S01]  /*2210*/  FADD R6, R19, R6 ;  /* 0x0000000613067221 */ /* 0x000fe20000000000 */
[----:B------:R-:W-:Y:S02]  /*2220*/  F2FP.BF16.F32.PACK_AB R8, R8, R9 ;  /* 0x000000090808723e */ /* 0x000fe400000010ff */
[----:B------:R-:W-:Y:S02]  /*2230*/  F2FP.BF16.F32.PACK_AB R9, R4, R11 ;  /* 0x0000000b0409723e */ /* 0x000fe400000010ff */
[----:B------:R-:W-:Y:S02]  /*2240*/  F2FP.BF16.F32.PACK_AB R10, R17, R16 ;  /* 0x00000010110a723e */ /* 0x000fe400000010ff */
[----:B------:R-:W-:Y:S01]  /*2250*/  F2FP.BF16.F32.PACK_AB R11, R6, R7 ;  /* 0x00000007060b723e */ /* 0x000fe200000010ff */
[----:B------:R-:W-:Y:S06]  /*2260*/  @!P0 EXIT ;  /* 0x000000000000894d */ /* 0x000fec0003800000 */
[----:B------:R-:W-:Y:S01]  /*2270*/  STG.E.128 desc[UR16][R2.64], R8 ;  /* 0x0000000802007986 */ /* 0x000fe2000c101d10 */
[----:B------:R-:W-:Y:S05]  /*2280*/  EXIT ;  /* 0x000000000000794d */ /* 0x000fea0003800000 */
.L_x_1:
[----:B------:R-:W-:-:S00]  /*2290*/  BRA `(.L_x_1) ;  /* 0xfffffffc00fc7947 */ /* 0x000fc0000383ffff */
[----:B------:R-:W-:-:S00]  /*22a0*/  NOP ;  /* 0x0000000000007918 */ /* 0x000fc00000000000 */
        /* <DEDUP_REMOVED lines=13> */
.L_x_2:


//--------------------- .nv.shared.triton_mm      --------------------------
	.section	.nv.shared.triton_mm,"aw",@nobits
	.sectionflags	@""
	.align	16
	.zero		1024


//--------------------- .nv.constant0.triton_mm   --------------------------
	.section	.nv.constant0.triton_mm,"a",@progbits
	.sectionflags	@""
	.align	4
.nv.constant0.triton_mm:
	.zero		564
